//
// Generated by NVIDIA NVVM Compiler
//
// Compiler Build ID: CL-36424714
// Cuda compilation tools, release 13.0, V13.0.88
// Based on NVVM 20.0.0
//

.version 9.0
.target sm_100
.address_size 64

	// .globl	default_function_kernel

.visible .entry default_function_kernel(
	.param .u64 .ptr .align 1 default_function_kernel_param_0,
	.param .u64 .ptr .align 1 default_function_kernel_param_1
)
.maxntid 8
{
	.reg .pred 	%p<2>;
	.reg .b32 	%r<8>;
	.reg .b32 	%f<3>;
	.reg .b64 	%rd<8>;

	ld.param.u64 	%rd1, [default_function_kernel_param_0];
	ld.param.u64 	%rd2, [default_function_kernel_param_1];
	mov.u32 	%r1, %ctaid.x;
	shl.b32 	%r3, %r1, 1;
	mov.u32 	%r2, %tid.x;
	shr.u32 	%r4, %r2, 2;
	or.b32  	%r5, %r3, %r4;
	setp.gt.u32 	%p1, %r5, 1616;
	@%p1 bra 	$L__BB0_2;
	cvta.to.global.u64 	%rd3, %rd2;
	cvta.to.global.u64 	%rd4, %rd1;
	shl.b32 	%r6, %r1, 3;
	or.b32  	%r7, %r6, %r2;
	mul.wide.u32 	%rd5, %r7, 4;
	add.s64 	%rd6, %rd3, %rd5;
	ld.global.nc.f32 	%f1, [%rd6];
	max.f32 	%f2, %f1, 0f00000000;
	add.s64 	%rd7, %rd4, %rd5;
	st.global.f32 	[%rd7], %f2;
$L__BB0_2:
	ret;

}


// ===== COMPILED SASS (sm_100) =====

	.target	sm_100

	.elftype	@"ET_EXEC"


//--------------------- .note.nv.tkinfo           --------------------------
	.section	.note.nv.tkinfo,"",@"SHT_NOTE"
	.sectionflags	@"SHF_NOTE_NV_TKINFO"
	.tkinfo
        /*0018*/ 	.word	0x00000002
        /*0030*/ 	.string	""
        /*0030*/ 	.string	"ptxas"
        /*0030*/ 	.string	"Cuda compilation tools, release 13.0, V13.0.88"
        /*0030*/ 	.string	"Build cuda_13.0.r13.0/compiler.36424714_0"
        /*0030*/ 	.string	"-arch sm_100 -m 64 "



//--------------------- .note.nv.cuinfo           --------------------------
	.section	.note.nv.cuinfo,"",@"SHT_NOTE"
	.sectionflags	@"SHF_NOTE_NV_CUINFO"
        /*0018*/ 	.short	0x0002
        /*001a*/ 	.short	0x0064
        /*001c*/ 	.short	0x0082
	.zero		2


//--------------------- .nv.info                  --------------------------
	.section	.nv.info,"",@"SHT_CUDA_INFO"
	.align	4


	//----- nvinfo : EIATTR_REGCOUNT
	.align		4
        /*0000*/ 	.byte	0x04, 0x2f
        /*0002*/ 	.short	(.L_1 - .L_0)
	.align		4
.L_0:
        /*0004*/ 	.word	index@(default_function_kernel)
        /*0008*/ 	.word	0x0000000a


	//----- nvinfo : EIATTR_FRAME_SIZE
	.align		4
.L_1:
        /*000c*/ 	.byte	0x04, 0x11
        /*000e*/ 	.short	(.L_3 - .L_2)
	.align		4
.L_2:
        /*0010*/ 	.word	index@(default_function_kernel)
        /*0014*/ 	.word	0x00000000


	//----- nvinfo : EIATTR_MIN_STACK_SIZE
	.align		4
.L_3:
        /*0018*/ 	.byte	0x04, 0x12
        /*001a*/ 	.short	(.L_5 - .L_4)
	.align		4
.L_4:
        /*001c*/ 	.word	index@(default_function_kernel)
        /*0020*/ 	.word	0x00000000
.L_5:


//--------------------- .nv.compat                --------------------------
	.section	.nv.compat,"",@"SHT_CUDA_COMPAT_INFO"
	.align	4
        /*0000*/ 	.byte	0x02, 0x09, 0x00, 0x00, 0x02, 0x02, 0x01, 0x00, 0x02, 0x05, 0x05, 0x00, 0x03, 0x07, 0x01, 0x01
        /*0010*/ 	.byte	0x02, 0x03, 0x00, 0x00, 0x02, 0x06, 0x01, 0x00, 0x04, 0x0b, 0x08, 0x00, 0x09, 0x00, 0x00, 0x00
        /*0020*/ 	.byte	0x00, 0x00, 0x00, 0x00


//--------------------- .nv.info.default_function_kernel --------------------------
	.section	.nv.info.default_function_kernel,"",@"SHT_CUDA_INFO"
	.sectionflags	@""
	.align	4


	//----- nvinfo : EIATTR_CUDA_API_VERSION
	.align		4
        /*0000*/ 	.byte	0x04, 0x37
        /*0002*/ 	.short	(.L_7 - .L_6)
.L_6:
        /*0004*/ 	.word	0x00000082


	//----- nvinfo : EIATTR_KPARAM_INFO
	.align		4
.L_7:
        /*0008*/ 	.byte	0x04, 0x17
        /*000a*/ 	.short	(.L_9 - .L_8)
.L_8:
        /*000c*/ 	.word	0x00000000
        /*0010*/ 	.short	0x0001
        /*0012*/ 	.short	0x0008
        /*0014*/ 	.byte	0x00, 0xf5, 0x21, 0x00


	//----- nvinfo : EIATTR_KPARAM_INFO
	.align		4
.L_9:
        /*0018*/ 	.byte	0x04, 0x17
        /*001a*/ 	.short	(.L_11 - .L_10)
.L_10:
        /*001c*/ 	.word	0x00000000
        /*0020*/ 	.short	0x0000
        /*0022*/ 	.short	0x0000
        /*0024*/ 	.byte	0x00, 0xf5, 0x21, 0x00


	//----- nvinfo : EIATTR_SPARSE_MMA_MASK
	.align		4
.L_11:
        /*0028*/ 	.byte	0x03, 0x50
        /*002a*/ 	.short	0x0000


	//----- nvinfo : EIATTR_MAXREG_COUNT
	.align		4
        /*002c*/ 	.byte	0x03, 0x1b
        /*002e*/ 	.short	0x00ff


	//----- nvinfo : EIATTR_MERCURY_ISA_VERSION
	.align		4
        /*0030*/ 	.byte	0x03, 0x5f
        /*0032*/ 	.short	0x0101


	//----- nvinfo : EIATTR_VRC_CTA_INIT_COUNT
	.align		4
        /*0034*/ 	.byte	0x02, 0x4a
	.zero		1
	.zero		1


	//----- nvinfo : EIATTR_EXIT_INSTR_OFFSETS
	.align		4
        /*0038*/ 	.byte	0x04, 0x1c
        /*003a*/ 	.short	(.L_13 - .L_12)


	//   ....[0]....
.L_12:
        /*003c*/ 	.word	0x00000070


	//   ....[1]....
        /*0040*/ 	.word	0x00000120


	//----- nvinfo : EIATTR_MAX_THREADS
	.align		4
.L_13:
        /*0044*/ 	.byte	0x04, 0x05
        /*0046*/ 	.short	(.L_15 - .L_14)
.L_14:
        /*0048*/ 	.word	0x00000008
        /*004c*/ 	.word	0x00000001
        /*0050*/ 	.word	0x00000001


	//----- nvinfo : EIATTR_CBANK_PARAM_SIZE
	.align		4
.L_15:
        /*0054*/ 	.byte	0x03, 0x19
        /*0056*/ 	.short	0x0010


	//----- nvinfo : EIATTR_PARAM_CBANK
	.align		4
        /*0058*/ 	.byte	0x04, 0x0a
        /*005a*/ 	.short	(.L_17 - .L_16)
	.align		4
.L_16:
        /*005c*/ 	.word	index@(.nv.constant0.default_function_kernel)
        /*0060*/ 	.short	0x0380
        /*0062*/ 	.short	0x0010


	//----- nvinfo : EIATTR_SW_WAR
	.align		4
.L_17:
        /*0064*/ 	.byte	0x04, 0x36
        /*0066*/ 	.short	(.L_19 - .L_18)
.L_18:
        /*0068*/ 	.word	0x00000008
.L_19:


//--------------------- .nv.callgraph             --------------------------
	.section	.nv.callgraph,"",@"SHT_CUDA_CALLGRAPH"
	.align	4
	.sectionentsize	8
	.align		4
        /*0000*/ 	.word	0x00000000
	.align		4
        /*0004*/ 	.word	0xffffffff
	.align		4
        /*0008*/ 	.word	0x00000000
	.align		4
        /*000c*/ 	.word	0xfffffffe
	.align		4
        /*0010*/ 	.word	0x00000000
	.align		4
        /*0014*/ 	.word	0xfffffffd
	.align		4
        /*0018*/ 	.word	0x00000000
	.align		4
        /*001c*/ 	.word	0xfffffffc


//--------------------- .text.default_function_kernel --------------------------
	.section	.text.default_function_kernel,"ax",@progbits
	.align	128
        .global         default_function_kernel
        .type           default_function_kernel,@function
        .size           default_function_kernel,(.L_x_1 - default_function_kernel)
        .other          default_function_kernel,@"STO_CUDA_ENTRY STV_DEFAULT"
default_function_kernel:
.text.default_function_kernel:
[----:B------:R-:W-:Y:S01]  /*0000*/  LDC R1, c[0x0][0x37c] ;  /* 0x0000df00ff017b82 */ /* 0x000fe20000000800 */
[----:B------:R-:W0:Y:S07]  /*0010*/  S2R R7, SR_TID.X ;  /* 0x0000000000077919 */ /* 0x000e2e0000002100 */
[----:B------:R-:W1:Y:S02]  /*0020*/  S2UR UR5, SR_CTAID.X ;  /* 0x00000000000579c3 */ /* 0x000e640000002500 */
[----:B-1----:R-:W-:Y:S01]  /*0030*/  USHF.L.U32 UR4, UR5, 0x1, URZ ;  /* 0x0000000105047899 */ /* 0x002fe200080006ff */
[----:B0-----:R-:W-:-:S05]  /*0040*/  SHF.R.U32.HI R0, RZ, 0x2, R7 ;  /* 0x00000002ff007819 */ /* 0x001fca0000011607 */
[----:B------:R-:W-:-:S04]  /*0050*/  LOP3.LUT R0, R0, UR4, RZ, 0xfc, !PT ;  /* 0x0000000400007c12 */ /* 0x000fc8000f8efcff */
[----:B------:R-:W-:-:S13]  /*0060*/  ISETP.GT.U32.AND P0, PT, R0, 0x650, PT ;  /* 0x000006500000780c */ /* 0x000fda0003f04070 */
[----:B------:R-:W-:Y:S05]  /*0070*/  @P0 EXIT ;  /* 0x000000000000094d */ /* 0x000fea0003800000 */
[----:B------:R-:W0:Y:S01]  /*0080*/  LDC.64 R2, c[0x0][0x388] ;  /* 0x0000e200ff027b82 */ /* 0x000e220000000a00 */
[----:B------:R-:W1:Y:S01]  /*0090*/  LDCU.64 UR6, c[0x0][0x358] ;  /* 0x00006b00ff0677ac */ /* 0x000e620008000a00 */
[----:B------:R-:W-:-:S06]  /*00a0*/  USHF.L.U32 UR4, UR5, 0x3, URZ ;  /* 0x0000000305047899 */ /* 0x000fcc00080006ff */
[----:B------:R-:W2:Y:S01]  /*00b0*/  LDC.64 R4, c[0x0][0x380] ;  /* 0x0000e000ff047b82 */ /* 0x000ea20000000a00 */
[----:B------:R-:W-:-:S05]  /*00c0*/  LOP3.LUT R7, R7, UR4, RZ, 0xfc, !PT ;  /* 0x0000000407077c12 */ /* 0x000fca000f8efcff */
[----:B0-----:R-:W-:-:S06]  /*00d0*/  IMAD.WIDE.U32 R2, R7, 0x4, R2 ;  /* 0x0000000407027825 */ /* 0x001fcc00078e0002 */
[----:B-1----:R-:W3:Y:S01]  /*00e0*/  LDG.E.CONSTANT R2, desc[UR6][R2.64] ;  /* 0x0000000602027981 */ /* 0x002ee2000c1e9900 */
[----:B--2---:R-:W-:Y:S01]  /*00f0*/  IMAD.WIDE.U32 R4, R7, 0x4, R4 ;  /* 0x0000000407047825 */ /* 0x004fe200078e0004 */
[----:B---3--:R-:W-:-:S05]  /*0100*/  FMNMX R7, RZ, R2, !PT ;  /* 0x00000002ff077209 */ /* 0x008fca0007800000 */
[----:B------:R-:W-:Y:S01]  /*0110*/  STG.E desc[UR6][R4.64], R7 ;  /* 0x0000000704007986 */ /* 0x000fe2000c101906 */
[----:B------:R-:W-:Y:S05]  /*0120*/  EXIT ;  /* 0x000000000000794d */ /* 0x000fea0003800000 */
.L_x_0:
[----:B------:R-:W-:-:S00]  /*0130*/  BRA `(.L_x_0) ;  /* 0xfffffffc00fc7947 */ /* 0x000fc0000383ffff */
[----:B------:R-:W-:-:S00]  /*0140*/  NOP ;  /* 0x0000000000007918 */ /* 0x000fc00000000000 */
        /* <DEDUP_REMOVED lines=11> */
.L_x_1:


//--------------------- .nv.shared.reserved.0     --------------------------
	.section	.nv.shared.reserved.0,"aw",@nobits
	.weak		__nv_reservedSMEM_offset_0_alias
	.size		__nv_reservedSMEM_offset_0_alias, 0, 64
	.other		__nv_reservedSMEM_offset_0_alias,@"STO_CUDA_RESERVED_SHARED STV_DEFAULT"
__nv_reservedSMEM_offset_0_alias:
	.zero		0
	.zero		64


//--------------------- .nv.constant0.default_function_kernel --------------------------
	.section	.nv.constant0.default_function_kernel,"a",@progbits
	.sectionflags	@""
	.align	4
.nv.constant0.default_function_kernel:
	.zero		912


//--------------------- SYMBOLS --------------------------

	.type		.nv.reservedSmem.offset0,@object
	.size		.nv.reservedSmem.offset0,0x4
